//
// Generated by NVIDIA NVVM Compiler
//
// Compiler Build ID: CL-36424714
// Cuda compilation tools, release 13.0, V13.0.88
// Based on NVVM 20.0.0
//

.version 9.0
.target sm_100
.address_size 64

	// .globl	_Z8mykernelPiS_S_i

.visible .entry _Z8mykernelPiS_S_i(
	.param .u64 .ptr .align 1 _Z8mykernelPiS_S_i_param_0,
	.param .u64 .ptr .align 1 _Z8mykernelPiS_S_i_param_1,
	.param .u64 .ptr .align 1 _Z8mykernelPiS_S_i_param_2,
	.param .u32 _Z8mykernelPiS_S_i_param_3
)
{
	.reg .pred 	%p<12>;
	.reg .b32 	%r<125>;
	.reg .b64 	%rd<101>;

	ld.param.u64 	%rd4, [_Z8mykernelPiS_S_i_param_0];
	ld.param.u64 	%rd5, [_Z8mykernelPiS_S_i_param_1];
	ld.param.u64 	%rd6, [_Z8mykernelPiS_S_i_param_2];
	ld.param.u32 	%r23, [_Z8mykernelPiS_S_i_param_3];
	cvta.to.global.u64 	%rd1, %rd6;
	cvta.to.global.u64 	%rd2, %rd5;
	cvta.to.global.u64 	%rd3, %rd4;
	mov.u32 	%r24, %ctaid.x;
	mov.u32 	%r25, %ntid.x;
	mov.u32 	%r26, %tid.x;
	mad.lo.s32 	%r1, %r24, %r25, %r26;
	setp.ge.s32 	%p1, %r1, %r23;
	setp.lt.s32 	%p2, %r23, 1;
	or.pred  	%p3, %p1, %p2;
	@%p3 bra 	$L__BB0_13;
	add.s32 	%r28, %r23, -1;
	and.b32  	%r2, %r23, 15;
	setp.lt.u32 	%p4, %r28, 15;
	mov.b32 	%r121, 0;
	@%p4 bra 	$L__BB0_4;
	and.b32  	%r121, %r23, 2147483632;
	neg.s32 	%r119, %r121;
	shl.b32 	%r5, %r23, 4;
	mul.wide.u32 	%rd11, %r23, 4;
	mov.u32 	%r118, %r1;
$L__BB0_3:
	.pragma "nounroll";
	mul.wide.s32 	%rd7, %r118, 4;
	add.s64 	%rd8, %rd3, %rd7;
	ld.global.u32 	%r29, [%rd8];
	add.s64 	%rd9, %rd2, %rd7;
	ld.global.u32 	%r30, [%rd9];
	add.s32 	%r31, %r30, %r29;
	add.s64 	%rd10, %rd1, %rd7;
	st.global.u32 	[%rd10], %r31;
	add.s64 	%rd12, %rd8, %rd11;
	ld.global.u32 	%r32, [%rd12];
	add.s64 	%rd13, %rd9, %rd11;
	ld.global.u32 	%r33, [%rd13];
	add.s32 	%r34, %r33, %r32;
	add.s64 	%rd14, %rd10, %rd11;
	st.global.u32 	[%rd14], %r34;
	add.s64 	%rd15, %rd12, %rd11;
	ld.global.u32 	%r35, [%rd15];
	add.s64 	%rd16, %rd13, %rd11;
	ld.global.u32 	%r36, [%rd16];
	add.s32 	%r37, %r36, %r35;
	add.s64 	%rd17, %rd14, %rd11;
	st.global.u32 	[%rd17], %r37;
	add.s64 	%rd18, %rd15, %rd11;
	ld.global.u32 	%r38, [%rd18];
	add.s64 	%rd19, %rd16, %rd11;
	ld.global.u32 	%r39, [%rd19];
	add.s32 	%r40, %r39, %r38;
	add.s64 	%rd20, %rd17, %rd11;
	st.global.u32 	[%rd20], %r40;
	add.s64 	%rd21, %rd18, %rd11;
	ld.global.u32 	%r41, [%rd21];
	add.s64 	%rd22, %rd19, %rd11;
	ld.global.u32 	%r42, [%rd22];
	add.s32 	%r43, %r42, %r41;
	add.s64 	%rd23, %rd20, %rd11;
	st.global.u32 	[%rd23], %r43;
	add.s64 	%rd24, %rd21, %rd11;
	ld.global.u32 	%r44, [%rd24];
	add.s64 	%rd25, %rd22, %rd11;
	ld.global.u32 	%r45, [%rd25];
	add.s32 	%r46, %r45, %r44;
	add.s64 	%rd26, %rd23, %rd11;
	st.global.u32 	[%rd26], %r46;
	add.s64 	%rd27, %rd24, %rd11;
	ld.global.u32 	%r47, [%rd27];
	add.s64 	%rd28, %rd25, %rd11;
	ld.global.u32 	%r48, [%rd28];
	add.s32 	%r49, %r48, %r47;
	add.s64 	%rd29, %rd26, %rd11;
	st.global.u32 	[%rd29], %r49;
	add.s64 	%rd30, %rd27, %rd11;
	ld.global.u32 	%r50, [%rd30];
	add.s64 	%rd31, %rd28, %rd11;
	ld.global.u32 	%r51, [%rd31];
	add.s32 	%r52, %r51, %r50;
	add.s64 	%rd32, %rd29, %rd11;
	st.global.u32 	[%rd32], %r52;
	add.s64 	%rd33, %rd30, %rd11;
	ld.global.u32 	%r53, [%rd33];
	add.s64 	%rd34, %rd31, %rd11;
	ld.global.u32 	%r54, [%rd34];
	add.s32 	%r55, %r54, %r53;
	add.s64 	%rd35, %rd32, %rd11;
	st.global.u32 	[%rd35], %r55;
	add.s64 	%rd36, %rd33, %rd11;
	ld.global.u32 	%r56, [%rd36];
	add.s64 	%rd37, %rd34, %rd11;
	ld.global.u32 	%r57, [%rd37];
	add.s32 	%r58, %r57, %r56;
	add.s64 	%rd38, %rd35, %rd11;
	st.global.u32 	[%rd38], %r58;
	add.s64 	%rd39, %rd36, %rd11;
	ld.global.u32 	%r59, [%rd39];
	add.s64 	%rd40, %rd37, %rd11;
	ld.global.u32 	%r60, [%rd40];
	add.s32 	%r61, %r60, %r59;
	add.s64 	%rd41, %rd38, %rd11;
	st.global.u32 	[%rd41], %r61;
	add.s64 	%rd42, %rd39, %rd11;
	ld.global.u32 	%r62, [%rd42];
	add.s64 	%rd43, %rd40, %rd11;
	ld.global.u32 	%r63, [%rd43];
	add.s32 	%r64, %r63, %r62;
	add.s64 	%rd44, %rd41, %rd11;
	st.global.u32 	[%rd44], %r64;
	add.s64 	%rd45, %rd42, %rd11;
	ld.global.u32 	%r65, [%rd45];
	add.s64 	%rd46, %rd43, %rd11;
	ld.global.u32 	%r66, [%rd46];
	add.s32 	%r67, %r66, %r65;
	add.s64 	%rd47, %rd44, %rd11;
	st.global.u32 	[%rd47], %r67;
	add.s64 	%rd48, %rd45, %rd11;
	ld.global.u32 	%r68, [%rd48];
	add.s64 	%rd49, %rd46, %rd11;
	ld.global.u32 	%r69, [%rd49];
	add.s32 	%r70, %r69, %r68;
	add.s64 	%rd50, %rd47, %rd11;
	st.global.u32 	[%rd50], %r70;
	add.s64 	%rd51, %rd48, %rd11;
	ld.global.u32 	%r71, [%rd51];
	add.s64 	%rd52, %rd49, %rd11;
	ld.global.u32 	%r72, [%rd52];
	add.s32 	%r73, %r72, %r71;
	add.s64 	%rd53, %rd50, %rd11;
	st.global.u32 	[%rd53], %r73;
	add.s64 	%rd54, %rd51, %rd11;
	ld.global.u32 	%r74, [%rd54];
	add.s64 	%rd55, %rd52, %rd11;
	ld.global.u32 	%r75, [%rd55];
	add.s32 	%r76, %r75, %r74;
	add.s64 	%rd56, %rd53, %rd11;
	st.global.u32 	[%rd56], %r76;
	add.s32 	%r119, %r119, 16;
	add.s32 	%r118, %r118, %r5;
	setp.ne.s32 	%p5, %r119, 0;
	@%p5 bra 	$L__BB0_3;
$L__BB0_4:
	setp.eq.s32 	%p6, %r2, 0;
	@%p6 bra 	$L__BB0_13;
	and.b32  	%r11, %r23, 7;
	setp.lt.u32 	%p7, %r2, 8;
	@%p7 bra 	$L__BB0_7;
	mad.lo.s32 	%r77, %r121, %r23, %r1;
	mul.wide.s32 	%rd57, %r77, 4;
	add.s64 	%rd58, %rd3, %rd57;
	ld.global.u32 	%r78, [%rd58];
	add.s64 	%rd59, %rd2, %rd57;
	ld.global.u32 	%r79, [%rd59];
	add.s32 	%r80, %r79, %r78;
	add.s64 	%rd60, %rd1, %rd57;
	st.global.u32 	[%rd60], %r80;
	mul.wide.u32 	%rd61, %r23, 4;
	add.s64 	%rd62, %rd58, %rd61;
	ld.global.u32 	%r81, [%rd62];
	add.s64 	%rd63, %rd59, %rd61;
	ld.global.u32 	%r82, [%rd63];
	add.s32 	%r83, %r82, %r81;
	add.s64 	%rd64, %rd60, %rd61;
	st.global.u32 	[%rd64], %r83;
	add.s64 	%rd65, %rd62, %rd61;
	ld.global.u32 	%r84, [%rd65];
	add.s64 	%rd66, %rd63, %rd61;
	ld.global.u32 	%r85, [%rd66];
	add.s32 	%r86, %r85, %r84;
	add.s64 	%rd67, %rd64, %rd61;
	st.global.u32 	[%rd67], %r86;
	add.s64 	%rd68, %rd65, %rd61;
	ld.global.u32 	%r87, [%rd68];
	add.s64 	%rd69, %rd66, %rd61;
	ld.global.u32 	%r88, [%rd69];
	add.s32 	%r89, %r88, %r87;
	add.s64 	%rd70, %rd67, %rd61;
	st.global.u32 	[%rd70], %r89;
	add.s64 	%rd71, %rd68, %rd61;
	ld.global.u32 	%r90, [%rd71];
	add.s64 	%rd72, %rd69, %rd61;
	ld.global.u32 	%r91, [%rd72];
	add.s32 	%r92, %r91, %r90;
	add.s64 	%rd73, %rd70, %rd61;
	st.global.u32 	[%rd73], %r92;
	add.s64 	%rd74, %rd71, %rd61;
	ld.global.u32 	%r93, [%rd74];
	add.s64 	%rd75, %rd72, %rd61;
	ld.global.u32 	%r94, [%rd75];
	add.s32 	%r95, %r94, %r93;
	add.s64 	%rd76, %rd73, %rd61;
	st.global.u32 	[%rd76], %r95;
	add.s64 	%rd77, %rd74, %rd61;
	ld.global.u32 	%r96, [%rd77];
	add.s64 	%rd78, %rd75, %rd61;
	ld.global.u32 	%r97, [%rd78];
	add.s32 	%r98, %r97, %r96;
	add.s64 	%rd79, %rd76, %rd61;
	st.global.u32 	[%rd79], %r98;
	add.s64 	%rd80, %rd77, %rd61;
	ld.global.u32 	%r99, [%rd80];
	add.s64 	%rd81, %rd78, %rd61;
	ld.global.u32 	%r100, [%rd81];
	add.s32 	%r101, %r100, %r99;
	add.s64 	%rd82, %rd79, %rd61;
	st.global.u32 	[%rd82], %r101;
	add.s32 	%r121, %r121, 8;
$L__BB0_7:
	setp.eq.s32 	%p8, %r11, 0;
	@%p8 bra 	$L__BB0_13;
	and.b32  	%r14, %r23, 3;
	setp.lt.u32 	%p9, %r11, 4;
	@%p9 bra 	$L__BB0_10;
	mad.lo.s32 	%r102, %r121, %r23, %r1;
	mul.wide.s32 	%rd83, %r102, 4;
	add.s64 	%rd84, %rd3, %rd83;
	ld.global.u32 	%r103, [%rd84];
	add.s64 	%rd85, %rd2, %rd83;
	ld.global.u32 	%r104, [%rd85];
	add.s32 	%r105, %r104, %r103;
	add.s64 	%rd86, %rd1, %rd83;
	st.global.u32 	[%rd86], %r105;
	mul.wide.u32 	%rd87, %r23, 4;
	add.s64 	%rd88, %rd84, %rd87;
	ld.global.u32 	%r106, [%rd88];
	add.s64 	%rd89, %rd85, %rd87;
	ld.global.u32 	%r107, [%rd89];
	add.s32 	%r108, %r107, %r106;
	add.s64 	%rd90, %rd86, %rd87;
	st.global.u32 	[%rd90], %r108;
	add.s64 	%rd91, %rd88, %rd87;
	ld.global.u32 	%r109, [%rd91];
	add.s64 	%rd92, %rd89, %rd87;
	ld.global.u32 	%r110, [%rd92];
	add.s32 	%r111, %r110, %r109;
	add.s64 	%rd93, %rd90, %rd87;
	st.global.u32 	[%rd93], %r111;
	add.s64 	%rd94, %rd91, %rd87;
	ld.global.u32 	%r112, [%rd94];
	add.s64 	%rd95, %rd92, %rd87;
	ld.global.u32 	%r113, [%rd95];
	add.s32 	%r114, %r113, %r112;
	add.s64 	%rd96, %rd93, %rd87;
	st.global.u32 	[%rd96], %r114;
	add.s32 	%r121, %r121, 4;
$L__BB0_10:
	setp.eq.s32 	%p10, %r14, 0;
	@%p10 bra 	$L__BB0_13;
	mad.lo.s32 	%r124, %r121, %r23, %r1;
	neg.s32 	%r123, %r14;
$L__BB0_12:
	.pragma "nounroll";
	mul.wide.s32 	%rd97, %r124, 4;
	add.s64 	%rd98, %rd1, %rd97;
	add.s64 	%rd99, %rd2, %rd97;
	add.s64 	%rd100, %rd3, %rd97;
	ld.global.u32 	%r115, [%rd100];
	ld.global.u32 	%r116, [%rd99];
	add.s32 	%r117, %r116, %r115;
	st.global.u32 	[%rd98], %r117;
	add.s32 	%r124, %r124, %r23;
	add.s32 	%r123, %r123, 1;
	setp.ne.s32 	%p11, %r123, 0;
	@%p11 bra 	$L__BB0_12;
$L__BB0_13:
	ret;

}


// ===== COMPILED SASS (sm_100) =====

	.target	sm_100

	.elftype	@"ET_EXEC"


//--------------------- .note.nv.tkinfo           --------------------------
	.section	.note.nv.tkinfo,"",@"SHT_NOTE"
	.sectionflags	@"SHF_NOTE_NV_TKINFO"
	.tkinfo
        /*0018*/ 	.word	0x00000002
        /*0030*/ 	.string	""
        /*0030*/ 	.string	"ptxas"
        /*0030*/ 	.string	"Cuda compilation tools, release 13.0, V13.0.88"
        /*0030*/ 	.string	"Build cuda_13.0.r13.0/compiler.36424714_0"
        /*0030*/ 	.string	"-arch sm_100 -m 64 "



//--------------------- .note.nv.cuinfo           --------------------------
	.section	.note.nv.cuinfo,"",@"SHT_NOTE"
	.sectionflags	@"SHF_NOTE_NV_CUINFO"
        /*0018*/ 	.short	0x0002
        /*001a*/ 	.short	0x0064
        /*001c*/ 	.short	0x0082
	.zero		2


//--------------------- .nv.info                  --------------------------
	.section	.nv.info,"",@"SHT_CUDA_INFO"
	.align	4


	//----- nvinfo : EIATTR_REGCOUNT
	.align		4
        /*0000*/ 	.byte	0x04, 0x2f
        /*0002*/ 	.short	(.L_1 - .L_0)
	.align		4
.L_0:
        /*0004*/ 	.word	index@(_Z8mykernelPiS_S_i)
        /*0008*/ 	.word	0x0000001c


	//----- nvinfo : EIATTR_FRAME_SIZE
	.align		4
.L_1:
        /*000c*/ 	.byte	0x04, 0x11
        /*000e*/ 	.short	(.L_3 - .L_2)
	.align		4
.L_2:
        /*0010*/ 	.word	index@(_Z8mykernelPiS_S_i)
        /*0014*/ 	.word	0x00000000


	//----- nvinfo : EIATTR_MIN_STACK_SIZE
	.align		4
.L_3:
        /*0018*/ 	.byte	0x04, 0x12
        /*001a*/ 	.short	(.L_5 - .L_4)
	.align		4
.L_4:
        /*001c*/ 	.word	index@(_Z8mykernelPiS_S_i)
        /*0020*/ 	.word	0x00000000
.L_5:


//--------------------- .nv.compat                --------------------------
	.section	.nv.compat,"",@"SHT_CUDA_COMPAT_INFO"
	.align	4
        /*0000*/ 	.byte	0x02, 0x09, 0x00, 0x00, 0x02, 0x02, 0x01, 0x00, 0x02, 0x05, 0x05, 0x00, 0x03, 0x07, 0x01, 0x01
        /*0010*/ 	.byte	0x02, 0x03, 0x00, 0x00, 0x02, 0x06, 0x01, 0x00, 0x04, 0x0b, 0x08, 0x00, 0x09, 0x00, 0x00, 0x00
        /*0020*/ 	.byte	0x00, 0x00, 0x00, 0x00


//--------------------- .nv.info._Z8mykernelPiS_S_i --------------------------
	.section	.nv.info._Z8mykernelPiS_S_i,"",@"SHT_CUDA_INFO"
	.sectionflags	@""
	.align	4


	//----- nvinfo : EIATTR_CUDA_API_VERSION
	.align		4
        /*0000*/ 	.byte	0x04, 0x37
        /*0002*/ 	.short	(.L_7 - .L_6)
.L_6:
        /*0004*/ 	.word	0x00000082


	//----- nvinfo : EIATTR_KPARAM_INFO
	.align		4
.L_7:
        /*0008*/ 	.byte	0x04, 0x17
        /*000a*/ 	.short	(.L_9 - .L_8)
.L_8:
        /*000c*/ 	.word	0x00000000
        /*0010*/ 	.short	0x0003
        /*0012*/ 	.short	0x0018
        /*0014*/ 	.byte	0x00, 0xf0, 0x11, 0x00


	//----- nvinfo : EIATTR_KPARAM_INFO
	.align		4
.L_9:
        /*0018*/ 	.byte	0x04, 0x17
        /*001a*/ 	.short	(.L_11 - .L_10)
.L_10:
        /*001c*/ 	.word	0x00000000
        /*0020*/ 	.short	0x0002
        /*0022*/ 	.short	0x0010
        /*0024*/ 	.byte	0x00, 0xf5, 0x21, 0x00


	//----- nvinfo : EIATTR_KPARAM_INFO
	.align		4
.L_11:
        /*0028*/ 	.byte	0x04, 0x17
        /*002a*/ 	.short	(.L_13 - .L_12)
.L_12:
        /*002c*/ 	.word	0x00000000
        /*0030*/ 	.short	0x0001
        /*0032*/ 	.short	0x0008
        /*0034*/ 	.byte	0x00, 0xf5, 0x21, 0x00


	//----- nvinfo : EIATTR_KPARAM_INFO
	.align		4
.L_13:
        /*0038*/ 	.byte	0x04, 0x17
        /*003a*/ 	.short	(.L_15 - .L_14)
.L_14:
        /*003c*/ 	.word	0x00000000
        /*0040*/ 	.short	0x0000
        /*0042*/ 	.short	0x0000
        /*0044*/ 	.byte	0x00, 0xf5, 0x21, 0x00


	//----- nvinfo : EIATTR_SPARSE_MMA_MASK
	.align		4
.L_15:
        /*0048*/ 	.byte	0x03, 0x50
        /*004a*/ 	.short	0x0000


	//----- nvinfo : EIATTR_MAXREG_COUNT
	.align		4
        /*004c*/ 	.byte	0x03, 0x1b
        /*004e*/ 	.short	0x00ff


	//----- nvinfo : EIATTR_MERCURY_ISA_VERSION
	.align		4
        /*0050*/ 	.byte	0x03, 0x5f
        /*0052*/ 	.short	0x0101


	//----- nvinfo : EIATTR_VRC_CTA_INIT_COUNT
	.align		4
        /*0054*/ 	.byte	0x02, 0x4a
	.zero		1
	.zero		1


	//----- nvinfo : EIATTR_EXIT_INSTR_OFFSETS
	.align		4
        /*0058*/ 	.byte	0x04, 0x1c
        /*005a*/ 	.short	(.L_17 - .L_16)


	//   ....[0]....
.L_16:
        /*005c*/ 	.word	0x00000080


	//   ....[1]....
        /*0060*/ 	.word	0x000008a0


	//   ....[2]....
        /*0064*/ 	.word	0x00000cc0


	//   ....[3]....
        /*0068*/ 	.word	0x00000f20


	//   ....[4]....
        /*006c*/ 	.word	0x00001030


	//----- nvinfo : EIATTR_CBANK_PARAM_SIZE
	.align		4
.L_17:
        /*0070*/ 	.byte	0x03, 0x19
        /*0072*/ 	.short	0x001c


	//----- nvinfo : EIATTR_PARAM_CBANK
	.align		4
        /*0074*/ 	.byte	0x04, 0x0a
        /*0076*/ 	.short	(.L_19 - .L_18)
	.align		4
.L_18:
        /*0078*/ 	.word	index@(.nv.constant0._Z8mykernelPiS_S_i)
        /*007c*/ 	.short	0x0380
        /*007e*/ 	.short	0x001c


	//----- nvinfo : EIATTR_SW_WAR
	.align		4
.L_19:
        /*0080*/ 	.byte	0x04, 0x36
        /*0082*/ 	.short	(.L_21 - .L_20)
.L_20:
        /*0084*/ 	.word	0x00000008
.L_21:


//--------------------- .nv.callgraph             --------------------------
	.section	.nv.callgraph,"",@"SHT_CUDA_CALLGRAPH"
	.align	4
	.sectionentsize	8
	.align		4
        /*0000*/ 	.word	0x00000000
	.align		4
        /*0004*/ 	.word	0xffffffff
	.align		4
        /*0008*/ 	.word	0x00000000
	.align		4
        /*000c*/ 	.word	0xfffffffe
	.align		4
        /*0010*/ 	.word	0x00000000
	.align		4
        /*0014*/ 	.word	0xfffffffd
	.align		4
        /*0018*/ 	.word	0x00000000
	.align		4
        /*001c*/ 	.word	0xfffffffc


//--------------------- .text._Z8mykernelPiS_S_i  --------------------------
	.section	.text._Z8mykernelPiS_S_i,"ax",@progbits
	.align	128
        .global         _Z8mykernelPiS_S_i
        .type           _Z8mykernelPiS_S_i,@function
        .size           _Z8mykernelPiS_S_i,(.L_x_6 - _Z8mykernelPiS_S_i)
        .other          _Z8mykernelPiS_S_i,@"STO_CUDA_ENTRY STV_DEFAULT"
_Z8mykernelPiS_S_i:
.text._Z8mykernelPiS_S_i:
[----:B------:R-:W-:Y:S01]  /*0000*/  LDC R1, c[0x0][0x37c] ;  /* 0x0000df00ff017b82 */ /* 0x000fe20000000800 */
[----:B------:R-:W0:Y:S07]  /*0010*/  S2R R2, SR_TID.X ;  /* 0x0000000000027919 */ /* 0x000e2e0000002100 */
[----:B------:R-:W0:Y:S08]  /*0020*/  S2UR UR4, SR_CTAID.X ;  /* 0x00000000000479c3 */ /* 0x000e300000002500 */
[----:B------:R-:W0:Y:S08]  /*0030*/  LDC R3, c[0x0][0x360] ;  /* 0x0000d800ff037b82 */ /* 0x000e300000000800 */
[----:B------:R-:W1:Y:S01]  /*0040*/  LDC R0, c[0x0][0x398] ;  /* 0x0000e600ff007b82 */ /* 0x000e620000000800 */
[----:B0-----:R-:W-:Y:S01]  /*0050*/  IMAD R3, R3, UR4, R2 ;  /* 0x0000000403037c24 */ /* 0x001fe2000f8e0202 */
[----:B-1----:R-:W-:-:S04]  /*0060*/  ISETP.GE.AND P0, PT, R0, 0x1, PT ;  /* 0x000000010000780c */ /* 0x002fc80003f06270 */
[----:B------:R-:W-:-:S13]  /*0070*/  ISETP.GE.OR P0, PT, R3, R0, !P0 ;  /* 0x000000000300720c */ /* 0x000fda0004706670 */
[----:B------:R-:W-:Y:S05]  /*0080*/  @P0 EXIT ;  /* 0x000000000000094d */ /* 0x000fea0003800000 */
[C---:B------:R-:W-:Y:S01]  /*0090*/  IADD3 R2, PT, PT, R0.reuse, -0x1, RZ ;  /* 0xffffffff00027810 */ /* 0x040fe20007ffe0ff */
[----:B------:R-:W0:Y:S01]  /*00a0*/  LDCU.64 UR4, c[0x0][0x358] ;  /* 0x00006b00ff0477ac */ /* 0x000e220008000a00 */
[----:B------:R-:W-:Y:S02]  /*00b0*/  LOP3.LUT R20, R0, 0xf, RZ, 0xc0, !PT ;  /* 0x0000000f00147812 */ /* 0x000fe400078ec0ff */
[----:B------:R-:W-:Y:S01]  /*00c0*/  ISETP.GE.U32.AND P1, PT, R2, 0xf, PT ;  /* 0x0000000f0200780c */ /* 0x000fe20003f26070 */
[----:B------:R-:W-:Y:S01]  /*00d0*/  HFMA2 R2, -RZ, RZ, 0, 0 ;  /* 0x00000000ff027431 */ /* 0x000fe200000001ff */
[----:B------:R-:W-:-:S11]  /*00e0*/  ISETP.NE.AND P0, PT, R20, RZ, PT ;  /* 0x000000ff1400720c */ /* 0x000fd60003f05270 */
[----:B------:R-:W-:Y:S05]  /*00f0*/  @!P1 BRA `(.L_x_0) ;  /* 0x0000000400e89947 */ /* 0x000fea0003800000 */
[----:B------:R-:W-:Y:S02]  /*0100*/  LOP3.LUT R2, R0, 0x7ffffff0, RZ, 0xc0, !PT ;  /* 0x7ffffff000027812 */ /* 0x000fe400078ec0ff */
[----:B------:R-:W-:Y:S02]  /*0110*/  MOV R5, R3 ;  /* 0x0000000300057202 */ /* 0x000fe40000000f00 */
[----:B------:R-:W-:-:S07]  /*0120*/  IADD3 R4, PT, PT, -R2, RZ, RZ ;  /* 0x000000ff02047210 */ /* 0x000fce0007ffe1ff */
.L_x_1:
[----:B---3--:R-:W1:Y:S08]  /*0130*/  LDC.64 R14, c[0x0][0x380] ;  /* 0x0000e000ff0e7b82 */ /* 0x008e700000000a00 */
[----:B------:R-:W2:Y:S08]  /*0140*/  LDC.64 R16, c[0x0][0x388] ;  /* 0x0000e200ff107b82 */ /* 0x000eb00000000a00 */
[----:B------:R-:W3:Y:S01]  /*0150*/  LDC.64 R6, c[0x0][0x390] ;  /* 0x0000e400ff067b82 */ /* 0x000ee20000000a00 */
[----:B-1----:R-:W-:-:S05]  /*0160*/  IMAD.WIDE R14, R5, 0x4, R14 ;  /* 0x00000004050e7825 */ /* 0x002fca00078e020e */
[----:B0-----:R-:W4:Y:S01]  /*0170*/  LDG.E R8, desc[UR4][R14.64] ;  /* 0x000000040e087981 */ /* 0x001f22000c1e1900 */
[----:B--2---:R-:W-:-:S05]  /*0180*/  IMAD.WIDE R16, R5, 0x4, R16 ;  /* 0x0000000405107825 */ /* 0x004fca00078e0210 */
[----:B------:R-:W4:Y:S01]  /*0190*/  LDG.E R9, desc[UR4][R16.64] ;  /* 0x0000000410097981 */ /* 0x000f22000c1e1900 */
[----:B------:R-:W-:-:S04]  /*01a0*/  IMAD.WIDE.U32 R10, R0, 0x4, R14 ;  /* 0x00000004000a7825 */ /* 0x000fc800078e000e */
[----:B---3--:R-:W-:Y:S01]  /*01b0*/  IMAD.WIDE R6, R5, 0x4, R6 ;  /* 0x0000000405067825 */ /* 0x008fe200078e0206 */
[----:B----4-:R-:W-:-:S03]  /*01c0*/  IADD3 R21, PT, PT, R8, R9, RZ ;  /* 0x0000000908157210 */ /* 0x010fc60007ffe0ff */
[C---:B------:R-:W-:Y:S02]  /*01d0*/  IMAD.WIDE.U32 R8, R0.reuse, 0x4, R16 ;  /* 0x0000000400087825 */ /* 0x040fe400078e0010 */
[----:B------:R0:W-:Y:S04]  /*01e0*/  STG.E desc[UR4][R6.64], R21 ;  /* 0x0000001506007986 */ /* 0x0001e8000c101904 */
[----:B------:R-:W2:Y:S04]  /*01f0*/  LDG.E R18, desc[UR4][R10.64] ;  /* 0x000000040a127981 */ /* 0x000ea8000c1e1900 */
[----:B------:R-:W2:Y:S01]  /*0200*/  LDG.E R19, desc[UR4][R8.64] ;  /* 0x0000000408137981 */ /* 0x000ea2000c1e1900 */
[----:B------:R-:W-:-:S04]  /*0210*/  IMAD.WIDE.U32 R12, R0, 0x4, R6 ;  /* 0x00000004000c7825 */ /* 0x000fc800078e0006 */
[----:B------:R-:W-:-:S04]  /*0220*/  IMAD.WIDE.U32 R16, R0, 0x4, R10 ;  /* 0x0000000400107825 */ /* 0x000fc800078e000a */
[----:B------:R-:W-:Y:S01]  /*0230*/  IMAD.WIDE.U32 R14, R0, 0x4, R8 ;  /* 0x00000004000e7825 */ /* 0x000fe200078e0008 */
[----:B--2---:R-:W-:-:S05]  /*0240*/  IADD3 R23, PT, PT, R18, R19, RZ ;  /* 0x0000001312177210 */ /* 0x004fca0007ffe0ff */
[----:B------:R1:W-:Y:S04]  /*0250*/  STG.E desc[UR4][R12.64], R23 ;  /* 0x000000170c007986 */ /* 0x0003e8000c101904 */
[----:B------:R-:W2:Y:S04]  /*0260*/  LDG.E R22, desc[UR4][R16.64] ;  /* 0x0000000410167981 */ /* 0x000ea8000c1e1900 */
[----:B------:R-:W2:Y:S01]  /*0270*/  LDG.E R25, desc[UR4][R14.64] ;  /* 0x000000040e197981 */ /* 0x000ea2000c1e1900 */
[----:B------:R-:W-:-:S04]  /*0280*/  IMAD.WIDE.U32 R18, R0, 0x4, R12 ;  /* 0x0000000400127825 */ /* 0x000fc800078e000c */
[----:B------:R-:W-:-:S04]  /*0290*/  IMAD.WIDE.U32 R10, R0, 0x4, R16 ;  /* 0x00000004000a7825 */ /* 0x000fc800078e0010 */
[----:B0-----:R-:W-:Y:S01]  /*02a0*/  IMAD.WIDE.U32 R6, R0, 0x4, R14 ;  /* 0x0000000400067825 */ /* 0x001fe200078e000e */
[----:B--2---:R-:W-:-:S05]  /*02b0*/  IADD3 R25, PT, PT, R22, R25, RZ ;  /* 0x0000001916197210 */ /* 0x004fca0007ffe0ff */
[----:B------:R0:W-:Y:S04]  /*02c0*/  STG.E desc[UR4][R18.64], R25 ;  /* 0x0000001912007986 */ /* 0x0001e8000c101904 */
[----:B------:R-:W2:Y:S04]  /*02d0*/  LDG.E R21, desc[UR4][R10.64] ;  /* 0x000000040a157981 */ /* 0x000ea8000c1e1900 */
[----:B------:R-:W2:Y:S01]  /*02e0*/  LDG.E R22, desc[UR4][R6.64] ;  /* 0x0000000406167981 */ /* 0x000ea2000c1e1900 */
[----:B------:R-:W-:-:S04]  /*02f0*/  IMAD.WIDE.U32 R8, R0, 0x4, R18 ;  /* 0x0000000400087825 */ /* 0x000fc800078e0012 */
[----:B------:R-:W-:-:S04]  /*0300*/  IMAD.WIDE.U32 R16, R0, 0x4, R10 ;  /* 0x0000000400107825 */ /* 0x000fc800078e000a */
[----:B-1----:R-:W-:Y:S01]  /*0310*/  IMAD.WIDE.U32 R12, R0, 0x4, R6 ;  /* 0x00000004000c7825 */ /* 0x002fe200078e0006 */
[----:B--2---:R-:W-:-:S05]  /*0320*/  IADD3 R21, PT, PT, R21, R22, RZ ;  /* 0x0000001615157210 */ /* 0x004fca0007ffe0ff */
        /* <DEDUP_REMOVED lines=8> */
[----:B------:R-:W3:Y:S04]  /*03b0*/  LDG.E R22, desc[UR4][R10.64] ;  /* 0x000000040a167981 */ /* 0x000ee8000c1e1900 */
[----:B0-----:R-:W3:Y:S01]  /*03c0*/  LDG.E R25, desc[UR4][R6.64] ;  /* 0x0000000406197981 */ /* 0x001ee2000c1e1900 */
[----:B------:R-:W-:-:S04]  /*03d0*/  IMAD.WIDE.U32 R18, R0, 0x4, R14 ;  /* 0x0000000400127825 */ /* 0x000fc800078e000e */
[----:B------:R-:W-:-:S04]  /*03e0*/  IMAD.WIDE.U32 R16, R0, 0x4, R10 ;  /* 0x0000000400107825 */ /* 0x000fc800078e000a */
[----:B-1----:R-:W-:Y:S01]  /*03f0*/  IMAD.WIDE.U32 R8, R0, 0x4, R6 ;  /* 0x0000000400087825 */ /* 0x002fe200078e0006 */
[----:B---3--:R-:W-:-:S05]  /*0400*/  IADD3 R25, PT, PT, R22, R25, RZ ;  /* 0x0000001916197210 */ /* 0x008fca0007ffe0ff */
[----:B------:R0:W-:Y:S04]  /*0410*/  STG.E desc[UR4][R18.64], R25 ;  /* 0x0000001912007986 */ /* 0x0001e8000c101904 */
[----:B------:R-:W3:Y:S04]  /*0420*/  LDG.E R21, desc[UR4][R16.64] ;  /* 0x0000000410157981 */ /* 0x000ee8000c1e1900 */
[----:B------:R-:W3:Y:S01]  /*0430*/  LDG.E R22, desc[UR4][R8.64] ;  /* 0x0000000408167981 */ /* 0x000ee2000c1e1900 */
[----:B------:R-:W-:-:S04]  /*0440*/  IMAD.WIDE.U32 R12, R0, 0x4, R18 ;  /* 0x00000004000c7825 */ /* 0x000fc800078e0012 */
[----:B------:R-:W-:-:S04]  /*0450*/  IMAD.WIDE.U32 R10, R0, 0x4, R16 ;  /* 0x00000004000a7825 */ /* 0x000fc800078e0010 */
[----:B------:R-:W-:Y:S01]  /*0460*/  IMAD.WIDE.U32 R6, R0, 0x4, R8 ;  /* 0x0000000400067825 */ /* 0x000fe200078e0008 */
[----:B---3--:R-:W-:-:S05]  /*0470*/  IADD3 R21, PT, PT, R21, R22, RZ ;  /* 0x0000001615157210 */ /* 0x008fca0007ffe0ff */
[----:B------:R1:W-:Y:S04]  /*0480*/  STG.E desc[UR4][R12.64], R21 ;  /* 0x000000150c007986 */ /* 0x0003e8000c101904 */
[----:B------:R-:W3:Y:S04]  /*0490*/  LDG.E R22, desc[UR4][R10.64] ;  /* 0x000000040a167981 */ /* 0x000ee8000c1e1900 */
[----:B--2---:R-:W3:Y:S01]  /*04a0*/  LDG.E R23, desc[UR4][R6.64] ;  /* 0x0000000406177981 */ /* 0x004ee2000c1e1900 */
[----:B------:R-:W-:-:S04]  /*04b0*/  IMAD.WIDE.U32 R14, R0, 0x4, R12 ;  /* 0x00000004000e7825 */ /* 0x000fc800078e000c */
[----:B------:R-:W-:-:S04]  /*04c0*/  IMAD.WIDE.U32 R16, R0, 0x4, R10 ;  /* 0x0000000400107825 */ /* 0x000fc800078e000a */
[----:B------:R-:W-:Y:S01]  /*04d0*/  IMAD.WIDE.U32 R8, R0, 0x4, R6 ;  /* 0x0000000400087825 */ /* 0x000fe200078e0006 */
[----:B---3--:R-:W-:-:S05]  /*04e0*/  IADD3 R23, PT, PT, R22, R23, RZ ;  /* 0x0000001716177210 */ /* 0x008fca0007ffe0ff */
[----:B------:R2:W-:Y:S04]  /*04f0*/  STG.E desc[UR4][R14.64], R23 ;  /* 0x000000170e007986 */ /* 0x0005e8000c101904 */
[----:B------:R-:W3:Y:S04]  /*0500*/  LDG.E R22, desc[UR4][R16.64] ;  /* 0x0000000410167981 */ /* 0x000ee8000c1e1900 */
[----:B0-----:R-:W3:Y:S01]  /*0510*/  LDG.E R25, desc[UR4][R8.64] ;  /* 0x0000000408197981 */ /* 0x001ee2000c1e1900 */
[----:B------:R-:W-:-:S04]  /*0520*/  IMAD.WIDE.U32 R18, R0, 0x4, R14 ;  /* 0x0000000400127825 */ /* 0x000fc800078e000e */
[----:B------:R-:W-:-:S04]  /*0530*/  IMAD.WIDE.U32 R10, R0, 0x4, R16 ;  /* 0x00000004000a7825 */ /* 0x000fc800078e0010 */
[----:B------:R-:W-:Y:S01]  /*0540*/  IMAD.WIDE.U32 R6, R0, 0x4, R8 ;  /* 0x0000000400067825 */ /* 0x000fe200078e0008 */
[----:B---3--:R-:W-:-:S05]  /*0550*/  IADD3 R25, PT, PT, R22, R25, RZ ;  /* 0x0000001916197210 */ /* 0x008fca0007ffe0ff */
[----:B------:R0:W-:Y:S04]  /*0560*/  STG.E desc[UR4][R18.64], R25 ;  /* 0x0000001912007986 */ /* 0x0001e8000c101904 */
[----:B-1----:R-:W3:Y:S04]  /*0570*/  LDG.E R21, desc[UR4][R10.64] ;  /* 0x000000040a157981 */ /* 0x002ee8000c1e1900 */
[----:B------:R-:W3:Y:S01]  /*0580*/  LDG.E R22, desc[UR4][R6.64] ;  /* 0x0000000406167981 */ /* 0x000ee2000c1e1900 */
[----:B------:R-:W-:-:S04]  /*0590*/  IMAD.WIDE.U32 R12, R0, 0x4, R18 ;  /* 0x00000004000c7825 */ /* 0x000fc800078e0012 */
[----:B--2---:R-:W-:-:S04]  /*05a0*/  IMAD.WIDE.U32 R14, R0, 0x4, R10 ;  /* 0x00000004000e7825 */ /* 0x004fc800078e000a */
[----:B------:R-:W-:Y:S01]  /*05b0*/  IMAD.WIDE.U32 R8, R0, 0x4, R6 ;  /* 0x0000000400087825 */ /* 0x000fe200078e0006 */
[----:B---3--:R-:W-:-:S05]  /*05c0*/  IADD3 R21, PT, PT, R21, R22, RZ ;  /* 0x0000001615157210 */ /* 0x008fca0007ffe0ff */
        /* <DEDUP_REMOVED lines=11> */
[----:B-1----:R-:W-:-:S04]  /*0680*/  IMAD.WIDE.U32 R12, R0, 0x4, R10 ;  /* 0x00000004000c7825 */ /* 0x002fc800078e000a */
[----:B------:R-:W-:Y:S01]  /*0690*/  IMAD.WIDE.U32 R8, R0, 0x4, R6 ;  /* 0x0000000400087825 */ /* 0x000fe200078e0006 */
        /* <DEDUP_REMOVED lines=23> */
[----:B------:R-:W2:Y:S04]  /*0810*/  LDG.E R10, desc[UR4][R10.64] ;  /* 0x000000040a0a7981 */ /* 0x000ea8000c1e1900 */
[----:B------:R-:W2:Y:S01]  /*0820*/  LDG.E R7, desc[UR4][R6.64] ;  /* 0x0000000406077981 */ /* 0x000ea2000c1e1900 */
[----:B------:R-:W-:-:S04]  /*0830*/  IADD3 R4, PT, PT, R4, 0x10, RZ ;  /* 0x0000001004047810 */ /* 0x000fc80007ffe0ff */
[----:B------:R-:W-:Y:S01]  /*0840*/  ISETP.NE.AND P1, PT, R4, RZ, PT ;  /* 0x000000ff0400720c */ /* 0x000fe20003f25270 */
[C---:B-1----:R-:W-:Y:S01]  /*0850*/  IMAD.WIDE.U32 R14, R0.reuse, 0x4, R18 ;  /* 0x00000004000e7825 */ /* 0x042fe200078e0012 */
[----:B------:R-:W-:Y:S02]  /*0860*/  LEA R5, R0, R5, 0x4 ;  /* 0x0000000500057211 */ /* 0x000fe400078e20ff */
[----:B--2---:R-:W-:-:S05]  /*0870*/  IADD3 R17, PT, PT, R10, R7, RZ ;  /* 0x000000070a117210 */ /* 0x004fca0007ffe0ff */
[----:B------:R3:W-:Y:S04]  /*0880*/  STG.E desc[UR4][R14.64], R17 ;  /* 0x000000110e007986 */ /* 0x0007e8000c101904 */
[----:B------:R-:W-:Y:S05]  /*0890*/  @P1 BRA `(.L_x_1) ;  /* 0xfffffff800241947 */ /* 0x000fea000383ffff */
.L_x_0:
[----:B0-----:R-:W-:Y:S05]  /*08a0*/  @!P0 EXIT ;  /* 0x000000000000894d */ /* 0x001fea0003800000 */
[----:B------:R-:W-:Y:S02]  /*08b0*/  ISETP.GE.U32.AND P0, PT, R20, 0x8, PT ;  /* 0x000000081400780c */ /* 0x000fe40003f06070 */
[----:B---3--:R-:W-:-:S04]  /*08c0*/  LOP3.LUT R18, R0, 0x7, RZ, 0xc0, !PT ;  /* 0x0000000700127812 */ /* 0x008fc800078ec0ff */
[----:B------:R-:W-:-:S07]  /*08d0*/  ISETP.NE.AND P1, PT, R18, RZ, PT ;  /* 0x000000ff1200720c */ /* 0x000fce0003f25270 */
[----:B------:R-:W-:Y:S06]  /*08e0*/  @!P0 BRA `(.L_x_2) ;  /* 0x0000000000f48947 */ /* 0x000fec0003800000 */
[----:B------:R-:W0:Y:S01]  /*08f0*/  LDC.64 R4, c[0x0][0x380] ;  /* 0x0000e000ff047b82 */ /* 0x000e220000000a00 */
[----:B------:R-:W-:-:S07]  /*0900*/  IMAD R11, R2, R0, R3 ;  /* 0x00000000020b7224 */ /* 0x000fce00078e0203 */
[----:B------:R-:W1:Y:S08]  /*0910*/  LDC.64 R6, c[0x0][0x388] ;  /* 0x0000e200ff067b82 */ /* 0x000e700000000a00 */
[----:B------:R-:W2:Y:S01]  /*0920*/  LDC.64 R8, c[0x0][0x390] ;  /* 0x0000e400ff087b82 */ /* 0x000ea20000000a00 */
[----:B0-----:R-:W-:-:S05]  /*0930*/  IMAD.WIDE R4, R11, 0x4, R4 ;  /* 0x000000040b047825 */ /* 0x001fca00078e0204 */
[----:B------:R-:W3:Y:S01]  /*0940*/  LDG.E R10, desc[UR4][R4.64] ;  /* 0x00000004040a7981 */ /* 0x000ee2000c1e1900 */
[----:B-1----:R-:W-:-:S05]  /*0950*/  IMAD.WIDE R6, R11, 0x4, R6 ;  /* 0x000000040b067825 */ /* 0x002fca00078e0206 */
[----:B------:R-:W3:Y:S01]  /*0960*/  LDG.E R13, desc[UR4][R6.64] ;  /* 0x00000004060d7981 */ /* 0x000ee2000c1e1900 */
[----:B--2---:R-:W-:Y:S01]  /*0970*/  IMAD.WIDE R8, R11, 0x4, R8 ;  /* 0x000000040b087825 */ /* 0x004fe200078e0208 */
[----:B---3--:R-:W-:-:S03]  /*0980*/  IADD3 R19, PT, PT, R10, R13, RZ ;  /* 0x0000000d0a137210 */ /* 0x008fc60007ffe0ff */
[----:B------:R-:W-:-:S04]  /*0990*/  IMAD.WIDE.U32 R10, R0, 0x4, R4 ;  /* 0x00000004000a7825 */ /* 0x000fc800078e0004 */
[C---:B------:R-:W-:Y:S01]  /*09a0*/  IMAD.WIDE.U32 R12, R0.reuse, 0x4, R6 ;  /* 0x00000004000c7825 */ /* 0x040fe200078e0006 */
        /* <DEDUP_REMOVED lines=11> */
[----:B0-----:R-:W-:-:S04]  /*0a60*/  IMAD.WIDE.U32 R8, R0, 0x4, R4 ;  /* 0x0000000400087825 */ /* 0x001fc800078e0004 */
[----:B------:R-:W-:Y:S01]  /*0a70*/  IMAD.WIDE.U32 R10, R0, 0x4, R6 ;  /* 0x00000004000a7825 */ /* 0x000fe200078e0006 */
        /* <DEDUP_REMOVED lines=10> */
[----:B-1----:R-:W3:Y:S01]  /*0b20*/  LDG.E R21, desc[UR4][R6.64] ;  /* 0x0000000406157981 */ /* 0x002ee2000c1e1900 */
        /* <DEDUP_REMOVED lines=12> */
[----:B--2---:R-:W2:Y:S04]  /*0bf0*/  LDG.E R19, desc[UR4][R4.64] ;  /* 0x0000000404137981 */ /* 0x004ea8000c1e1900 */
[----:B------:R-:W2:Y:S01]  /*0c00*/  LDG.E R20, desc[UR4][R6.64] ;  /* 0x0000000406147981 */ /* 0x000ea2000c1e1900 */
[----:B------:R-:W-:-:S04]  /*0c10*/  IMAD.WIDE.U32 R12, R0, 0x4, R16 ;  /* 0x00000004000c7825 */ /* 0x000fc800078e0010 */
[----:B------:R-:W-:-:S04]  /*0c20*/  IMAD.WIDE.U32 R8, R0, 0x4, R4 ;  /* 0x0000000400087825 */ /* 0x000fc800078e0004 */
[----:B------:R-:W-:Y:S01]  /*0c30*/  IMAD.WIDE.U32 R10, R0, 0x4, R6 ;  /* 0x00000004000a7825 */ /* 0x000fe200078e0006 */
[----:B--2---:R-:W-:-:S05]  /*0c40*/  IADD3 R19, PT, PT, R19, R20, RZ ;  /* 0x0000001413137210 */ /* 0x004fca0007ffe0ff */
[----:B------:R2:W-:Y:S04]  /*0c50*/  STG.E desc[UR4][R12.64], R19 ;  /* 0x000000130c007986 */ /* 0x0005e8000c101904 */
[----:B------:R-:W0:Y:S04]  /*0c60*/  LDG.E R8, desc[UR4][R8.64] ;  /* 0x0000000408087981 */ /* 0x000e28000c1e1900 */
[----:B------:R-:W0:Y:S01]  /*0c70*/  LDG.E R11, desc[UR4][R10.64] ;  /* 0x000000040a0b7981 */ /* 0x000e22000c1e1900 */
[----:B-1----:R-:W-:Y:S01]  /*0c80*/  IMAD.WIDE.U32 R14, R0, 0x4, R12 ;  /* 0x00000004000e7825 */ /* 0x002fe200078e000c */
[----:B------:R-:W-:-:S02]  /*0c90*/  IADD3 R2, PT, PT, R2, 0x8, RZ ;  /* 0x0000000802027810 */ /* 0x000fc40007ffe0ff */
[----:B0-----:R-:W-:-:S05]  /*0ca0*/  IADD3 R17, PT, PT, R8, R11, RZ ;  /* 0x0000000b08117210 */ /* 0x001fca0007ffe0ff */
[----:B------:R2:W-:Y:S02]  /*0cb0*/  STG.E desc[UR4][R14.64], R17 ;  /* 0x000000110e007986 */ /* 0x0005e4000c101904 */
.L_x_2:
[----:B------:R-:W-:Y:S05]  /*0cc0*/  @!P1 EXIT ;  /* 0x000000000000994d */ /* 0x000fea0003800000 */
[----:B------:R-:W-:Y:S02]  /*0cd0*/  ISETP.GE.U32.AND P0, PT, R18, 0x4, PT ;  /* 0x000000041200780c */ /* 0x000fe40003f06070 */
[----:B------:R-:W-:-:S04]  /*0ce0*/  LOP3.LUT R4, R0, 0x3, RZ, 0xc0, !PT ;  /* 0x0000000300047812 */ /* 0x000fc800078ec0ff */
[----:B------:R-:W-:-:S07]  /*0cf0*/  ISETP.NE.AND P1, PT, R4, RZ, PT ;  /* 0x000000ff0400720c */ /* 0x000fce0003f25270 */
[----:B------:R-:W-:Y:S06]  /*0d00*/  @!P0 BRA `(.L_x_3) ;  /* 0x0000000000848947 */ /* 0x000fec0003800000 */
[----:B------:R-:W0:Y:S01]  /*0d10*/  LDC.64 R6, c[0x0][0x380] ;  /* 0x0000e000ff067b82 */ /* 0x000e220000000a00 */
[----:B--2---:R-:W-:-:S07]  /*0d20*/  IMAD R13, R2, R0, R3 ;  /* 0x00000000020d7224 */ /* 0x004fce00078e0203 */
[----:B------:R-:W1:Y:S08]  /*0d30*/  LDC.64 R8, c[0x0][0x388] ;  /* 0x0000e200ff087b82 */ /* 0x000e700000000a00 */
[----:B------:R-:W2:Y:S01]  /*0d40*/  LDC.64 R10, c[0x0][0x390] ;  /* 0x0000e400ff0a7b82 */ /* 0x000ea20000000a00 */
[----:B0-----:R-:W-:-:S05]  /*0d50*/  IMAD.WIDE R6, R13, 0x4, R6 ;  /* 0x000000040d067825 */ /* 0x001fca00078e0206 */
[----:B------:R-:W3:Y:S01]  /*0d60*/  LDG.E R5, desc[UR4][R6.64] ;  /* 0x0000000406057981 */ /* 0x000ee2000c1e1900 */
[----:B-1----:R-:W-:-:S05]  /*0d70*/  IMAD.WIDE R8, R13, 0x4, R8 ;  /* 0x000000040d087825 */ /* 0x002fca00078e0208 */
[----:B------:R-:W3:Y:S01]  /*0d80*/  LDG.E R12, desc[UR4][R8.64] ;  /* 0x00000004080c7981 */ /* 0x000ee2000c1e1900 */
[----:B------:R-:W-:-:S04]  /*0d90*/  IMAD.WIDE.U32 R14, R0, 0x4, R8 ;  /* 0x00000004000e7825 */ /* 0x000fc800078e0008 */
[----:B--2---:R-:W-:Y:S01]  /*0da0*/  IMAD.WIDE R10, R13, 0x4, R10 ;  /* 0x000000040d0a7825 */ /* 0x004fe200078e020a */
[----:B---3--:R-:W-:-:S03]  /*0db0*/  IADD3 R5, PT, PT, R5, R12, RZ ;  /* 0x0000000c05057210 */ /* 0x008fc60007ffe0ff */
        /* <DEDUP_REMOVED lines=18> */
[----:B------:R-:W-:Y:S01]  /*0ee0*/  IMAD.WIDE.U32 R14, R0, 0x4, R18 ;  /* 0x00000004000e7825 */ /* 0x000fe200078e0012 */
[----:B------:R-:W-:-:S02]  /*0ef0*/  IADD3 R2, PT, PT, R2, 0x4, RZ ;  /* 0x0000000402027810 */ /* 0x000fc40007ffe0ff */
[----:B--2---:R-:W-:-:S05]  /*0f00*/  IADD3 R5, PT, PT, R10, R13, RZ ;  /* 0x0000000d0a057210 */ /* 0x004fca0007ffe0ff */
[----:B------:R1:W-:Y:S02]  /*0f10*/  STG.E desc[UR4][R14.64], R5 ;  /* 0x000000050e007986 */ /* 0x0003e4000c101904 */
.L_x_3:
[----:B------:R-:W-:Y:S05]  /*0f20*/  @!P1 EXIT ;  /* 0x000000000000994d */ /* 0x000fea0003800000 */
[----:B------:R-:W0:Y:S01]  /*0f30*/  LDC.64 R6, c[0x0][0x390] ;  /* 0x0000e400ff067b82 */ /* 0x000e220000000a00 */
[----:B-12---:R-:W-:Y:S01]  /*0f40*/  IMAD R15, R2, R0, R3 ;  /* 0x00000000020f7224 */ /* 0x006fe200078e0203 */
[----:B------:R-:W-:-:S06]  /*0f50*/  IADD3 R14, PT, PT, -R4, RZ, RZ ;  /* 0x000000ff040e7210 */ /* 0x000fcc0007ffe1ff */
[----:B------:R-:W1:Y:S08]  /*0f60*/  LDC.64 R8, c[0x0][0x380] ;  /* 0x0000e000ff087b82 */ /* 0x000e700000000a00 */
[----:B------:R-:W2:Y:S02]  /*0f70*/  LDC.64 R10, c[0x0][0x388] ;  /* 0x0000e200ff0a7b82 */ /* 0x000ea40000000a00 */
.L_x_4:
[----:B--2---:R-:W-:-:S04]  /*0f80*/  IMAD.WIDE R4, R15, 0x4, R10 ;  /* 0x000000040f047825 */ /* 0x004fc800078e020a */
[C---:B-1----:R-:W-:Y:S02]  /*0f90*/  IMAD.WIDE R12, R15.reuse, 0x4, R8 ;  /* 0x000000040f0c7825 */ /* 0x042fe400078e0208 */
[----:B------:R-:W2:Y:S04]  /*0fa0*/  LDG.E R5, desc[UR4][R4.64] ;  /* 0x0000000404057981 */ /* 0x000ea8000c1e1900 */
[----:B------:R-:W2:Y:S01]  /*0fb0*/  LDG.E R12, desc[UR4][R12.64] ;  /* 0x000000040c0c7981 */ /* 0x000ea2000c1e1900 */
[----:B------:R-:W-:Y:S01]  /*0fc0*/  IADD3 R14, PT, PT, R14, 0x1, RZ ;  /* 0x000000010e0e7810 */ /* 0x000fe20007ffe0ff */
[C---:B0--3--:R-:W-:Y:S01]  /*0fd0*/  IMAD.WIDE R2, R15.reuse, 0x4, R6 ;  /* 0x000000040f027825 */ /* 0x049fe200078e0206 */
[----:B------:R-:W-:Y:S02]  /*0fe0*/  IADD3 R15, PT, PT, R15, R0, RZ ;  /* 0x000000000f0f7210 */ /* 0x000fe40007ffe0ff */
[----:B------:R-:W-:-:S02]  /*0ff0*/  ISETP.NE.AND P0, PT, R14, RZ, PT ;  /* 0x000000ff0e00720c */ /* 0x000fc40003f05270 */
[----:B--2---:R-:W-:-:S05]  /*1000*/  IADD3 R17, PT, PT, R12, R5, RZ ;  /* 0x000000050c117210 */ /* 0x004fca0007ffe0ff */
[----:B------:R3:W-:Y:S06]  /*1010*/  STG.E desc[UR4][R2.64], R17 ;  /* 0x0000001102007986 */ /* 0x0007ec000c101904 */
[----:B------:R-:W-:Y:S05]  /*1020*/  @P0 BRA `(.L_x_4) ;  /* 0xfffffffc00d40947 */ /* 0x000fea000383ffff */
[----:B------:R-:W-:Y:S05]  /*1030*/  EXIT ;  /* 0x000000000000794d */ /* 0x000fea0003800000 */
.L_x_5:
[----:B------:R-:W-:-:S00]  /*1040*/  BRA `(.L_x_5) ;  /* 0xfffffffc00fc7947 */ /* 0x000fc0000383ffff */
[----:B------:R-:W-:-:S00]  /*1050*/  NOP ;  /* 0x0000000000007918 */ /* 0x000fc00000000000 */
        /* <DEDUP_REMOVED lines=10> */
.L_x_6:


//--------------------- .nv.shared.reserved.0     --------------------------
	.section	.nv.shared.reserved.0,"aw",@nobits
	.weak		__nv_reservedSMEM_offset_0_alias
	.size		__nv_reservedSMEM_offset_0_alias, 0, 64
	.other		__nv_reservedSMEM_offset_0_alias,@"STO_CUDA_RESERVED_SHARED STV_DEFAULT"
__nv_reservedSMEM_offset_0_alias:
	.zero		0
	.zero		64


//--------------------- .nv.constant0._Z8mykernelPiS_S_i --------------------------
	.section	.nv.constant0._Z8mykernelPiS_S_i,"a",@progbits
	.sectionflags	@""
	.align	4
.nv.constant0._Z8mykernelPiS_S_i:
	.zero		924


//--------------------- SYMBOLS --------------------------

	.type		.nv.reservedSmem.offset0,@object
	.size		.nv.reservedSmem.offset0,0x4
